	.headerflags	@"EF_CUDA_TEXMODE_UNIFIED EF_CUDA_64BIT_ADDRESS EF_CUDA_ACCELERATORS EF_CUDA_SM90 EF_CUDA_VIRTUAL_SM(EF_CUDA_SM90)"
	.elftype	@"ET_EXEC"


//--------------------- .nv.info                  --------------------------
	.section	.nv.info,"",@"SHT_CUDA_INFO"
	.align	4


	//----- nvinfo : EIATTR_REGCOUNT
	.align		4
        /*0000*/ 	.byte	0x04, 0x2f
        /*0002*/ 	.short	(.L_1 - .L_0)
	.align		4
.L_0:
        /*0004*/ 	.word	index@(triton_poi_fused_cat_15)
        /*0008*/ 	.word	0x00000013


	//----- nvinfo : EIATTR_MIN_STACK_SIZE
	.align		4
.L_1:
        /*000c*/ 	.byte	0x04, 0x12
        /*000e*/ 	.short	(.L_3 - .L_2)
	.align		4
.L_2:
        /*0010*/ 	.word	index@(triton_poi_fused_cat_15)
        /*0014*/ 	.word	0x00000000


	//----- nvinfo : EIATTR_FRAME_SIZE
	.align		4
.L_3:
        /*0018*/ 	.byte	0x04, 0x11
        /*001a*/ 	.short	(.L_5 - .L_4)
	.align		4
.L_4:
        /*001c*/ 	.word	index@(triton_poi_fused_cat_15)
        /*0020*/ 	.word	0x00000000


	//----- nvinfo : EIATTR_MIN_STACK_SIZE
	.align		4
.L_5:
        /*0024*/ 	.byte	0x04, 0x12
        /*0026*/ 	.short	(.L_7 - .L_6)
	.align		4
.L_6:
        /*0028*/ 	.word	index@(triton_poi_fused_cat_15)
        /*002c*/ 	.word	0x00000000
.L_7:


//--------------------- .nv.info.triton_poi_fused_cat_15 --------------------------
	.section	.nv.info.triton_poi_fused_cat_15,"",@"SHT_CUDA_INFO"
	.sectionflags	@""
	.align	4


	//----- nvinfo : EIATTR_CUDA_API_VERSION
	.align		4
        /*0000*/ 	.byte	0x04, 0x37
        /*0002*/ 	.short	(.L_9 - .L_8)
.L_8:
        /*0004*/ 	.word	0x0000007c


	//----- nvinfo : EIATTR_KPARAM_INFO
	.align		4
.L_9:
        /*0008*/ 	.byte	0x04, 0x17
        /*000a*/ 	.short	(.L_11 - .L_10)
.L_10:
        /*000c*/ 	.word	0x00000000
        /*0010*/ 	.short	0x0004
        /*0012*/ 	.short	0x0020
        /*0014*/ 	.byte	0x00, 0xf0, 0x11, 0x00


	//----- nvinfo : EIATTR_KPARAM_INFO
	.align		4
.L_11:
        /*0018*/ 	.byte	0x04, 0x17
        /*001a*/ 	.short	(.L_13 - .L_12)
.L_12:
        /*001c*/ 	.word	0x00000000
        /*0020*/ 	.short	0x0003
        /*0022*/ 	.short	0x0018
        /*0024*/ 	.byte	0x00, 0xf4, 0x21, 0x00


	//----- nvinfo : EIATTR_KPARAM_INFO
	.align		4
.L_13:
        /*0028*/ 	.byte	0x04, 0x17
        /*002a*/ 	.short	(.L_15 - .L_14)
.L_14:
        /*002c*/ 	.word	0x00000000
        /*0030*/ 	.short	0x0002
        /*0032*/ 	.short	0x0010
        /*0034*/ 	.byte	0x00, 0xf4, 0x21, 0x00


	//----- nvinfo : EIATTR_KPARAM_INFO
	.align		4
.L_15:
        /*0038*/ 	.byte	0x04, 0x17
        /*003a*/ 	.short	(.L_17 - .L_16)
.L_16:
        /*003c*/ 	.word	0x00000000
        /*0040*/ 	.short	0x0001
        /*0042*/ 	.short	0x0008
        /*0044*/ 	.byte	0x00, 0xf4, 0x21, 0x00


	//----- nvinfo : EIATTR_KPARAM_INFO
	.align		4
.L_17:
        /*0048*/ 	.byte	0x04, 0x17
        /*004a*/ 	.short	(.L_19 - .L_18)
.L_18:
        /*004c*/ 	.word	0x00000000
        /*0050*/ 	.short	0x0000
        /*0052*/ 	.short	0x0000
        /*0054*/ 	.byte	0x00, 0xf4, 0x21, 0x00


	//----- nvinfo : EIATTR_SPARSE_MMA_MASK
	.align		4
.L_19:
        /*0058*/ 	.byte	0x03, 0x50
        /*005a*/ 	.short	0x0000


	//----- nvinfo : EIATTR_MAXREG_COUNT
	.align		4
        /*005c*/ 	.byte	0x03, 0x1b
        /*005e*/ 	.short	0x00ff


	//----- nvinfo : EIATTR_EXIT_INSTR_OFFSETS
	.align		4
        /*0060*/ 	.byte	0x04, 0x1c
        /*0062*/ 	.short	(.L_21 - .L_20)


	//   ....[0]....
.L_20:
        /*0064*/ 	.word	0x00000360


	//----- nvinfo : EIATTR_REQNTID
	.align		4
.L_21:
        /*0068*/ 	.byte	0x04, 0x10
        /*006a*/ 	.short	(.L_23 - .L_22)
.L_22:
        /*006c*/ 	.word	0x00000100
        /*0070*/ 	.word	0x00000001
        /*0074*/ 	.word	0x00000001


	//----- nvinfo : EIATTR_CBANK_PARAM_SIZE
	.align		4
.L_23:
        /*0078*/ 	.byte	0x03, 0x19
        /*007a*/ 	.short	0x0024


	//----- nvinfo : EIATTR_PARAM_CBANK
	.align		4
        /*007c*/ 	.byte	0x04, 0x0a
        /*007e*/ 	.short	(.L_25 - .L_24)
	.align		4
.L_24:
        /*0080*/ 	.word	index@(.nv.constant0.triton_poi_fused_cat_15)
        /*0084*/ 	.short	0x0210
        /*0086*/ 	.short	0x0024


	//----- nvinfo : EIATTR_SW_WAR
	.align		4
.L_25:
        /*0088*/ 	.byte	0x04, 0x36
        /*008a*/ 	.short	(.L_27 - .L_26)
.L_26:
        /*008c*/ 	.word	0x00000008
.L_27:


//--------------------- .nv.callgraph             --------------------------
	.section	.nv.callgraph,"",@"SHT_CUDA_CALLGRAPH"
	.align	4
	.sectionentsize	8
	.align		4
        /*0000*/ 	.word	0x00000000
	.align		4
        /*0004*/ 	.word	0xffffffff
	.align		4
        /*0008*/ 	.word	0x00000000
	.align		4
        /*000c*/ 	.word	0xfffffffe
	.align		4
        /*0010*/ 	.word	0x00000000
	.align		4
        /*0014*/ 	.word	0xfffffffd
	.align		4
        /*0018*/ 	.word	0x00000000
	.align		4
        /*001c*/ 	.word	0xfffffffc


//--------------------- .text.triton_poi_fused_cat_15 --------------------------
	.section	.text.triton_poi_fused_cat_15,"ax",@progbits
	.align	128
        .global         triton_poi_fused_cat_15
        .type           triton_poi_fused_cat_15,@function
        .size           triton_poi_fused_cat_15,(.L_x_1 - triton_poi_fused_cat_15)
        .other          triton_poi_fused_cat_15,@"STO_CUDA_ENTRY STV_DEFAULT"
triton_poi_fused_cat_15:
.text.triton_poi_fused_cat_15:
[----:B------:R-:W-:Y:S01]  /*0000*/  LDC R1, c[0x0][0x28] ;  /* 0x00000a00ff017b82 */ /* 0x000fe20000000800 */
[----:B------:R-:W1:Y:S07]  /*0010*/  S2R R0, SR_TID.X ;  /* 0x0000000000007919 */ /* 0x000e6e0000002100 */
[----:B------:R-:W2:Y:S01]  /*0020*/  LDC.64 R4, c[0x0][0x218] ;  /* 0x00008600ff047b82 */ /* 0x000ea20000000a00 */
[----:B------:R-:W-:Y:S01]  /*0030*/  ULDC.64 UR6, c[0x0][0x220] ;  /* 0x0000880000067ab9 */ /* 0x000fe20000000a00 */
[----:B------:R-:W-:Y:S01]  /*0040*/  ULDC.64 UR4, c[0x0][0x208] ;  /* 0x0000820000047ab9 */ /* 0x000fe20000000a00 */
[----:B------:R-:W3:Y:S01]  /*0050*/  S2R R3, SR_CTAID.X ;  /* 0x0000000000037919 */ /* 0x000ee20000002500 */
[----:B-1----:R-:W-:-:S05]  /*0060*/  IMAD.SHL.U32 R0, R0, 0x2, RZ ;  /* 0x0000000200007824 */ /* 0x002fca00078e00ff */
[----:B------:R-:W-:-:S05]  /*0070*/  LOP3.LUT R0, R0, 0x1fe, RZ, 0xc0, !PT ;  /* 0x000001fe00007812 */ /* 0x000fca00078ec0ff */
[----:B---3--:R-:W-:Y:S02]  /*0080*/  IMAD R0, R3, 0x200, R0 ;  /* 0x0000020003007824 */ /* 0x008fe400078e0200 */
[----:B------:R-:W1:Y:S03]  /*0090*/  LDC.64 R2, c[0x0][0x210] ;  /* 0x00008400ff027b82 */ /* 0x000e660000000a00 */
[----:B------:R-:W-:-:S04]  /*00a0*/  SHF.R.S32.HI R7, RZ, 0x1f, R0 ;  /* 0x0000001fff077819 */ /* 0x000fc80000011400 */
[CC--:B------:R-:W-:Y:S02]  /*00b0*/  LEA.HI R6, R7.reuse, R0.reuse, RZ, 0x6 ;  /* 0x0000000007067211 */ /* 0x0c0fe400078f30ff */
[----:B------:R-:W-:Y:S02]  /*00c0*/  LEA.HI R10, R7, R0, RZ, 0xf ;  /* 0x00000000070a7211 */ /* 0x000fe400078f78ff */
[--C-:B------:R-:W-:Y:S02]  /*00d0*/  SHF.R.S32.HI R8, RZ, 0x6, R6.reuse ;  /* 0x00000006ff087819 */ /* 0x100fe40000011406 */
[----:B------:R-:W-:Y:S02]  /*00e0*/  SHF.R.S32.HI R9, RZ, 0x1f, R6 ;  /* 0x0000001fff097819 */ /* 0x000fe40000011406 */
[----:B------:R-:W-:Y:S02]  /*00f0*/  LOP3.LUT R7, R6, 0xffffffc0, RZ, 0xc0, !PT ;  /* 0xffffffc006077812 */ /* 0x000fe400078ec0ff */
[----:B------:R-:W-:-:S02]  /*0100*/  LEA.HI R9, R9, R8, RZ, 0x9 ;  /* 0x0000000809097211 */ /* 0x000fc400078f48ff */
[----:B------:R-:W-:Y:S01]  /*0110*/  SHF.R.S32.HI R11, RZ, 0xf, R10 ;  /* 0x0000000fff0b7819 */ /* 0x000fe2000001140a */
[----:B------:R-:W-:Y:S01]  /*0120*/  IMAD.IADD R7, R0, 0x1, -R7 ;  /* 0x0000000100077824 */ /* 0x000fe200078e0a07 */
[----:B------:R-:W-:-:S03]  /*0130*/  LOP3.LUT R9, R9, 0xfffffe00, RZ, 0xc0, !PT ;  /* 0xfffffe0009097812 */ /* 0x000fc600078ec0ff */
[----:B------:R-:W-:Y:S01]  /*0140*/  IMAD.SHL.U32 R6, R11, 0x4000, RZ ;  /* 0x000040000b067824 */ /* 0x000fe200078e00ff */
[----:B------:R-:W-:Y:S01]  /*0150*/  LOP3.LUT R11, R10, 0xffff8000, RZ, 0xc0, !PT ;  /* 0xffff80000a0b7812 */ /* 0x000fe200078ec0ff */
[----:B------:R-:W-:Y:S01]  /*0160*/  IMAD.IADD R9, R8, 0x1, -R9 ;  /* 0x0000000108097824 */ /* 0x000fe200078e0a09 */
[----:B------:R-:W-:Y:S02]  /*0170*/  SHF.R.S32.HI R10, RZ, 0x1f, R7 ;  /* 0x0000001fff0a7819 */ /* 0x000fe40000011407 */
[----:B------:R-:W-:Y:S01]  /*0180*/  SHF.R.S32.HI R13, RZ, 0x1f, R6 ;  /* 0x0000001fff0d7819 */ /* 0x000fe20000011406 */
[C---:B------:R-:W-:Y:S01]  /*0190*/  IMAD.SHL.U32 R8, R9.reuse, 0x40, RZ ;  /* 0x0000004009087824 */ /* 0x040fe200078e00ff */
[C---:B------:R-:W-:Y:S01]  /*01a0*/  ISETP.GE.AND P0, PT, R9.reuse, 0x100, PT ;  /* 0x000001000900780c */ /* 0x040fe20003f06270 */
[----:B--2---:R-:W-:Y:S01]  /*01b0*/  IMAD.WIDE R4, R9, 0x4, R4 ;  /* 0x0000000409047825 */ /* 0x004fe200078e0204 */
[----:B------:R-:W-:Y:S02]  /*01c0*/  IADD3 R11, R6, R0, -R11 ;  /* 0x00000000060b7210 */ /* 0x000fe40007ffe80b */
[----:B------:R-:W-:-:S02]  /*01d0*/  IADD3 R7, P1, P2, R8, R7, R6 ;  /* 0x0000000708077210 */ /* 0x000fc40007a3e006 */
[----:B------:R-:W-:Y:S01]  /*01e0*/  SHF.R.S32.HI R8, RZ, 0x1f, R8 ;  /* 0x0000001fff087819 */ /* 0x000fe20000011408 */
[----:B-1----:R-:W-:-:S03]  /*01f0*/  IMAD.WIDE R2, R11, 0x4, R2 ;  /* 0x000000040b027825 */ /* 0x002fc600078e0202 */
[----:B------:R-:W-:Y:S02]  /*0200*/  IADD3.X R8, R8, R10, R13, P1, P2 ;  /* 0x0000000a08087210 */ /* 0x000fe40000fe440d */
[----:B------:R-:W-:Y:S02]  /*0210*/  CS2R R10, SRZ ;  /* 0x00000000000a7805 */ /* 0x000fe4000001ff00 */
[----:B------:R-:W-:Y:S02]  /*0220*/  ISETP.GT.AND P1, PT, R9, 0xff, PT ;  /* 0x000000ff0900780c */ /* 0x000fe40003f24270 */
[----:B------:R-:W-:Y:S02]  /*0230*/  CS2R R12, SRZ ;  /* 0x00000000000c7805 */ /* 0x000fe4000001ff00 */
[C---:B------:R-:W-:Y:S02]  /*0240*/  LEA R6, P2, R7.reuse, UR6, 0x2 ;  /* 0x0000000607067c11 */ /* 0x040fe4000f8410ff */
[----:B------:R-:W-:Y:S01]  /*0250*/  CS2R R14, SRZ ;  /* 0x00000000000e7805 */ /* 0x000fe2000001ff00 */
[----:B------:R-:W2:Y:S01]  /*0260*/  @!P0 LDG.E.64 R10, desc[UR4][R2.64] ;  /* 0x00000004020a8981 */ /* 0x000ea2000c1e1b00 */
[----:B------:R-:W-:-:S02]  /*0270*/  LEA.HI.X R7, R7, UR7, R8, 0x2, P2 ;  /* 0x0000000707077c11 */ /* 0x000fc400090f1408 */
[----:B------:R-:W1:Y:S01]  /*0280*/  LDC.64 R8, c[0x0][0x228] ;  /* 0x00008a00ff087b82 */ /* 0x000e620000000a00 */
[----:B------:R-:W3:Y:S04]  /*0290*/  @!P0 LDG.E.EL R12, desc[UR4][R4.64] ;  /* 0x00000004040c8981 */ /* 0x000ee8000c2e1900 */
[----:B------:R-:W4:Y:S04]  /*02a0*/  @!P0 LDG.E.EL R13, desc[UR4][R4.64] ;  /* 0x00000004040d8981 */ /* 0x000f28000c2e1900 */
[----:B------:R-:W5:Y:S01]  /*02b0*/  @P1 LDG.E.64 R14, desc[UR4][R6.64+-0x10000] ;  /* 0xff000004060e1981 */ /* 0x000f62000c1e1b00 */
[----:B--2---:R-:W-:-:S02]  /*02c0*/  SEL R10, R10, RZ, !P0 ;  /* 0x000000ff0a0a7207 */ /* 0x004fc40004000000 */
[----:B------:R-:W-:Y:S02]  /*02d0*/  SEL R16, R11, RZ, !P0 ;  /* 0x000000ff0b107207 */ /* 0x000fe40004000000 */
[----:B---3--:R-:W-:Y:S02]  /*02e0*/  SEL R3, R12, RZ, !P0 ;  /* 0x000000ff0c037207 */ /* 0x008fe40004000000 */
[----:B----4-:R-:W-:-:S03]  /*02f0*/  SEL R13, R13, RZ, !P0 ;  /* 0x000000ff0d0d7207 */ /* 0x010fc60004000000 */
[----:B------:R-:W-:Y:S01]  /*0300*/  FADD R12, R10, R3 ;  /* 0x000000030a0c7221 */ /* 0x000fe20000000000 */
[----:B-1----:R-:W-:Y:S01]  /*0310*/  IMAD.WIDE R2, R0, 0x4, R8 ;  /* 0x0000000400027825 */ /* 0x002fe200078e0208 */
[----:B-----5:R-:W-:-:S03]  /*0320*/  @P0 SEL R12, R14, RZ, P1 ;  /* 0x000000ff0e0c0207 */ /* 0x020fc60000800000 */
[----:B------:R-:W-:Y:S01]  /*0330*/  FADD R13, R16, R13 ;  /* 0x0000000d100d7221 */ /* 0x000fe20000000000 */
[----:B------:R-:W-:-:S05]  /*0340*/  @P0 SEL R13, R15, RZ, P1 ;  /* 0x000000ff0f0d0207 */ /* 0x000fca0000800000 */
[----:B------:R-:W-:Y:S01]  /*0350*/  STG.E.64 desc[UR4][R2.64], R12 ;  /* 0x0000000c02007986 */ /* 0x000fe2000c101b04 */
[----:B------:R-:W-:Y:S05]  /*0360*/  EXIT ;  /* 0x000000000000794d */ /* 0x000fea0003800000 */
.L_x_0:
[----:B------:R-:W-:-:S00]  /*0370*/  BRA `(.L_x_0) ;  /* 0xfffffffc00fc7947 */ /* 0x000fc0000383ffff */
[----:B------:R-:W-:-:S00]  /*0380*/  NOP ;  /* 0x0000000000007918 */ /* 0x000fc00000000000 */
[----:B------:R-:W-:-:S00]  /*0390*/  NOP ;  /* 0x0000000000007918 */ /* 0x000fc00000000000 */
[----:B------:R-:W-:-:S00]  /*03a0*/  NOP ;  /* 0x0000000000007918 */ /* 0x000fc00000000000 */
[----:B------:R-:W-:-:S00]  /*03b0*/  NOP ;  /* 0x0000000000007918 */ /* 0x000fc00000000000 */
[----:B------:R-:W-:-:S00]  /*03c0*/  NOP ;  /* 0x0000000000007918 */ /* 0x000fc00000000000 */
[----:B------:R-:W-:-:S00]  /*03d0*/  NOP ;  /* 0x0000000000007918 */ /* 0x000fc00000000000 */
[----:B------:R-:W-:-:S00]  /*03e0*/  NOP ;  /* 0x0000000000007918 */ /* 0x000fc00000000000 */
[----:B------:R-:W-:-:S00]  /*03f0*/  NOP ;  /* 0x0000000000007918 */ /* 0x000fc00000000000 */
.L_x_1:


//--------------------- .nv.constant0.triton_poi_fused_cat_15 --------------------------
	.section	.nv.constant0.triton_poi_fused_cat_15,"a",@progbits
	.sectionflags	@""
	.align	4
.nv.constant0.triton_poi_fused_cat_15:
	.zero		564
